	.headerflags	@"EF_CUDA_TEXMODE_UNIFIED EF_CUDA_64BIT_ADDRESS EF_CUDA_ACCELERATORS EF_CUDA_SM90 EF_CUDA_VIRTUAL_SM(EF_CUDA_SM90)"
	.elftype	@"ET_EXEC"


//--------------------- .nv.info                  --------------------------
	.section	.nv.info,"",@"SHT_CUDA_INFO"
	.align	4


	//----- nvinfo : EIATTR_REGCOUNT
	.align		4
        /*0000*/ 	.byte	0x04, 0x2f
        /*0002*/ 	.short	(.L_1 - .L_0)
	.align		4
.L_0:
        /*0004*/ 	.word	index@(triton_poi_fused_view_7)
        /*0008*/ 	.word	0x00000016


	//----- nvinfo : EIATTR_MIN_STACK_SIZE
	.align		4
.L_1:
        /*000c*/ 	.byte	0x04, 0x12
        /*000e*/ 	.short	(.L_3 - .L_2)
	.align		4
.L_2:
        /*0010*/ 	.word	index@(triton_poi_fused_view_7)
        /*0014*/ 	.word	0x00000000


	//----- nvinfo : EIATTR_FRAME_SIZE
	.align		4
.L_3:
        /*0018*/ 	.byte	0x04, 0x11
        /*001a*/ 	.short	(.L_5 - .L_4)
	.align		4
.L_4:
        /*001c*/ 	.word	index@(triton_poi_fused_view_7)
        /*0020*/ 	.word	0x00000000


	//----- nvinfo : EIATTR_MIN_STACK_SIZE
	.align		4
.L_5:
        /*0024*/ 	.byte	0x04, 0x12
        /*0026*/ 	.short	(.L_7 - .L_6)
	.align		4
.L_6:
        /*0028*/ 	.word	index@(triton_poi_fused_view_7)
        /*002c*/ 	.word	0x00000000
.L_7:


//--------------------- .nv.info.triton_poi_fused_view_7 --------------------------
	.section	.nv.info.triton_poi_fused_view_7,"",@"SHT_CUDA_INFO"
	.sectionflags	@""
	.align	4


	//----- nvinfo : EIATTR_CUDA_API_VERSION
	.align		4
        /*0000*/ 	.byte	0x04, 0x37
        /*0002*/ 	.short	(.L_9 - .L_8)
.L_8:
        /*0004*/ 	.word	0x0000007c


	//----- nvinfo : EIATTR_KPARAM_INFO
	.align		4
.L_9:
        /*0008*/ 	.byte	0x04, 0x17
        /*000a*/ 	.short	(.L_11 - .L_10)
.L_10:
        /*000c*/ 	.word	0x00000000
        /*0010*/ 	.short	0x0002
        /*0012*/ 	.short	0x0010
        /*0014*/ 	.byte	0x00, 0xf0, 0x11, 0x00


	//----- nvinfo : EIATTR_KPARAM_INFO
	.align		4
.L_11:
        /*0018*/ 	.byte	0x04, 0x17
        /*001a*/ 	.short	(.L_13 - .L_12)
.L_12:
        /*001c*/ 	.word	0x00000000
        /*0020*/ 	.short	0x0001
        /*0022*/ 	.short	0x0008
        /*0024*/ 	.byte	0x00, 0xf4, 0x21, 0x00


	//----- nvinfo : EIATTR_KPARAM_INFO
	.align		4
.L_13:
        /*0028*/ 	.byte	0x04, 0x17
        /*002a*/ 	.short	(.L_15 - .L_14)
.L_14:
        /*002c*/ 	.word	0x00000000
        /*0030*/ 	.short	0x0000
        /*0032*/ 	.short	0x0000
        /*0034*/ 	.byte	0x00, 0xf4, 0x21, 0x00


	//----- nvinfo : EIATTR_SPARSE_MMA_MASK
	.align		4
.L_15:
        /*0038*/ 	.byte	0x03, 0x50
        /*003a*/ 	.short	0x0000


	//----- nvinfo : EIATTR_MAXREG_COUNT
	.align		4
        /*003c*/ 	.byte	0x03, 0x1b
        /*003e*/ 	.short	0x00ff


	//----- nvinfo : EIATTR_EXIT_INSTR_OFFSETS
	.align		4
        /*0040*/ 	.byte	0x04, 0x1c
        /*0042*/ 	.short	(.L_17 - .L_16)


	//   ....[0]....
.L_16:
        /*0044*/ 	.word	0x000001b0


	//----- nvinfo : EIATTR_REQNTID
	.align		4
.L_17:
        /*0048*/ 	.byte	0x04, 0x10
        /*004a*/ 	.short	(.L_19 - .L_18)
.L_18:
        /*004c*/ 	.word	0x00000080
        /*0050*/ 	.word	0x00000001
        /*0054*/ 	.word	0x00000001


	//----- nvinfo : EIATTR_CBANK_PARAM_SIZE
	.align		4
.L_19:
        /*0058*/ 	.byte	0x03, 0x19
        /*005a*/ 	.short	0x0014


	//----- nvinfo : EIATTR_PARAM_CBANK
	.align		4
        /*005c*/ 	.byte	0x04, 0x0a
        /*005e*/ 	.short	(.L_21 - .L_20)
	.align		4
.L_20:
        /*0060*/ 	.word	index@(.nv.constant0.triton_poi_fused_view_7)
        /*0064*/ 	.short	0x0210
        /*0066*/ 	.short	0x0014


	//----- nvinfo : EIATTR_SW_WAR
	.align		4
.L_21:
        /*0068*/ 	.byte	0x04, 0x36
        /*006a*/ 	.short	(.L_23 - .L_22)
.L_22:
        /*006c*/ 	.word	0x00000008
.L_23:


//--------------------- .nv.callgraph             --------------------------
	.section	.nv.callgraph,"",@"SHT_CUDA_CALLGRAPH"
	.align	4
	.sectionentsize	8
	.align		4
        /*0000*/ 	.word	0x00000000
	.align		4
        /*0004*/ 	.word	0xffffffff
	.align		4
        /*0008*/ 	.word	0x00000000
	.align		4
        /*000c*/ 	.word	0xfffffffe
	.align		4
        /*0010*/ 	.word	0x00000000
	.align		4
        /*0014*/ 	.word	0xfffffffd
	.align		4
        /*0018*/ 	.word	0x00000000
	.align		4
        /*001c*/ 	.word	0xfffffffc


//--------------------- .text.triton_poi_fused_view_7 --------------------------
	.section	.text.triton_poi_fused_view_7,"ax",@progbits
	.align	128
        .global         triton_poi_fused_view_7
        .type           triton_poi_fused_view_7,@function
        .size           triton_poi_fused_view_7,(.L_x_1 - triton_poi_fused_view_7)
        .other          triton_poi_fused_view_7,@"STO_CUDA_ENTRY STV_DEFAULT"
triton_poi_fused_view_7:
.text.triton_poi_fused_view_7:
[----:B------:R-:W-:Y:S01]  /*0000*/  LDC R1, c[0x0][0x28] ;  /* 0x00000a00ff017b82 */ /* 0x000fe20000000800 */
[----:B------:R-:W1:Y:S01]  /*0010*/  S2R R0, SR_TID.X ;  /* 0x0000000000007919 */ /* 0x000e620000002100 */
[----:B------:R-:W-:-:S06]  /*0020*/  HFMA2.MMA R2, -RZ, RZ, 0, 0 ;  /* 0x00000000ff027435 */ /* 0x000fcc00000001ff */
[----:B------:R-:W2:Y:S01]  /*0030*/  LDC.64 R6, c[0x0][0x210] ;  /* 0x00008400ff067b82 */ /* 0x000ea20000000a00 */
[----:B------:R-:W-:Y:S01]  /*0040*/  MOV R4, RZ ;  /* 0x000000ff00047202 */ /* 0x000fe20000000f00 */
[----:B------:R-:W3:Y:S01]  /*0050*/  S2R R3, SR_CTAID.X ;  /* 0x0000000000037919 */ /* 0x000ee20000002500 */
[----:B------:R-:W-:Y:S01]  /*0060*/  ULDC.64 UR4, c[0x0][0x208] ;  /* 0x0000820000047ab9 */ /* 0x000fe20000000a00 */
[----:B-1----:R-:W-:-:S04]  /*0070*/  SHF.L.U32 R0, R0, 0x2, RZ ;  /* 0x0000000200007819 */ /* 0x002fc800000006ff */
[----:B------:R-:W-:-:S04]  /*0080*/  LOP3.LUT R0, R0, 0x1fc, RZ, 0xc0, !PT ;  /* 0x000001fc00007812 */ /* 0x000fc800078ec0ff */
[----:B---3--:R-:W-:-:S04]  /*0090*/  LEA R3, R3, R0, 0xa ;  /* 0x0000000003037211 */ /* 0x008fc800078e50ff */
[----:B------:R-:W-:Y:S01]  /*00a0*/  IADD3 R5, R3, 0x200, RZ ;  /* 0x0000020003057810 */ /* 0x000fe20007ffe0ff */
[----:B------:R-:W-:-:S04]  /*00b0*/  IMAD.HI R0, R3, -0x3dd1baf9, R2 ;  /* 0xc22e450703007827 */ /* 0x000fc800078e0202 */
[----:B------:R-:W-:Y:S01]  /*00c0*/  IMAD.HI R2, R5, -0x3dd1baf9, R4 ;  /* 0xc22e450705027827 */ /* 0x000fe200078e0204 */
[----:B------:R-:W-:-:S04]  /*00d0*/  SHF.R.U32.HI R9, RZ, 0x1f, R0 ;  /* 0x0000001fff097819 */ /* 0x000fc80000011600 */
[----:B------:R-:W-:Y:S02]  /*00e0*/  SHF.R.U32.HI R11, RZ, 0x1f, R2 ;  /* 0x0000001fff0b7819 */ /* 0x000fe40000011602 */
[----:B------:R-:W-:Y:S02]  /*00f0*/  LEA.HI.SX32 R9, R0, R9, 0x15 ;  /* 0x0000000900097211 */ /* 0x000fe400078faaff */
[----:B------:R-:W-:-:S03]  /*0100*/  LEA.HI.SX32 R11, R2, R11, 0x15 ;  /* 0x0000000b020b7211 */ /* 0x000fc600078faaff */
[----:B------:R-:W-:Y:S02]  /*0110*/  IMAD R9, R9, 0x14, R3 ;  /* 0x0000001409097824 */ /* 0x000fe400078e0203 */
[----:B------:R-:W-:Y:S02]  /*0120*/  IMAD R11, R11, 0x14, R5 ;  /* 0x000000140b0b7824 */ /* 0x000fe400078e0205 */
[--C-:B--2---:R-:W-:Y:S02]  /*0130*/  IMAD.WIDE R4, R9, 0x4, R6.reuse ;  /* 0x0000000409047825 */ /* 0x104fe400078e0206 */
[----:B------:R-:W1:Y:S02]  /*0140*/  LDC.64 R8, c[0x0][0x218] ;  /* 0x00008600ff087b82 */ /* 0x000e640000000a00 */
[----:B------:R-:W-:Y:S01]  /*0150*/  IMAD.WIDE R6, R11, 0x4, R6 ;  /* 0x000000040b067825 */ /* 0x000fe200078e0206 */
[----:B------:R-:W2:Y:S04]  /*0160*/  LDG.E.128 R12, desc[UR4][R4.64] ;  /* 0x00000004040c7981 */ /* 0x000ea8000c1e1d00 */
[----:B------:R-:W3:Y:S01]  /*0170*/  LDG.E.128 R16, desc[UR4][R6.64] ;  /* 0x0000000406107981 */ /* 0x000ee2000c1e1d00 */
[----:B-1----:R-:W-:-:S05]  /*0180*/  IMAD.WIDE R2, R3, 0x4, R8 ;  /* 0x0000000403027825 */ /* 0x002fca00078e0208 */
[----:B--2---:R-:W-:Y:S04]  /*0190*/  STG.E.128 desc[UR4][R2.64], R12 ;  /* 0x0000000c02007986 */ /* 0x004fe8000c101d04 */
[----:B---3--:R-:W-:Y:S01]  /*01a0*/  STG.E.128 desc[UR4][R2.64+0x800], R16 ;  /* 0x0008001002007986 */ /* 0x008fe2000c101d04 */
[----:B------:R-:W-:Y:S05]  /*01b0*/  EXIT ;  /* 0x000000000000794d */ /* 0x000fea0003800000 */
.L_x_0:
[----:B------:R-:W-:-:S00]  /*01c0*/  BRA `(.L_x_0) ;  /* 0xfffffffc00fc7947 */ /* 0x000fc0000383ffff */
[----:B------:R-:W-:-:S00]  /*01d0*/  NOP ;  /* 0x0000000000007918 */ /* 0x000fc00000000000 */
        /* <DEDUP_REMOVED lines=10> */
.L_x_1:


//--------------------- .nv.constant0.triton_poi_fused_view_7 --------------------------
	.section	.nv.constant0.triton_poi_fused_view_7,"a",@progbits
	.sectionflags	@""
	.align	4
.nv.constant0.triton_poi_fused_view_7:
	.zero		548
